	.headerflags	@"EF_CUDA_TEXMODE_UNIFIED EF_CUDA_64BIT_ADDRESS EF_CUDA_ACCELERATORS EF_CUDA_SM90 EF_CUDA_VIRTUAL_SM(EF_CUDA_SM90)"
	.elftype	@"ET_EXEC"


//--------------------- .nv.info                  --------------------------
	.section	.nv.info,"",@"SHT_CUDA_INFO"
	.align	4


	//----- nvinfo : EIATTR_REGCOUNT
	.align		4
        /*0000*/ 	.byte	0x04, 0x2f
        /*0002*/ 	.short	(.L_3 - .L_2)
	.align		4
.L_2:
        /*0004*/ 	.word	index@(triton_poi_fused__native_batch_norm_legit_no_training_relu_8)
        /*0008*/ 	.word	0x00000020


	//----- nvinfo : EIATTR_MIN_STACK_SIZE
	.align		4
.L_3:
        /*000c*/ 	.byte	0x04, 0x12
        /*000e*/ 	.short	(.L_5 - .L_4)
	.align		4
.L_4:
        /*0010*/ 	.word	index@(triton_poi_fused__native_batch_norm_legit_no_training_relu_8)
        /*0014*/ 	.word	0x00000000


	//----- nvinfo : EIATTR_FRAME_SIZE
	.align		4
.L_5:
        /*0018*/ 	.byte	0x04, 0x11
        /*001a*/ 	.short	(.L_7 - .L_6)
	.align		4
.L_6:
        /*001c*/ 	.word	index@(triton_poi_fused__native_batch_norm_legit_no_training_relu_8)
        /*0020*/ 	.word	0x00000000


	//----- nvinfo : EIATTR_MIN_STACK_SIZE
	.align		4
.L_7:
        /*0024*/ 	.byte	0x04, 0x12
        /*0026*/ 	.short	(.L_9 - .L_8)
	.align		4
.L_8:
        /*0028*/ 	.word	index@(triton_poi_fused__native_batch_norm_legit_no_training_relu_8)
        /*002c*/ 	.word	0x00000000
.L_9:


//--------------------- .nv.info.triton_poi_fused__native_batch_norm_legit_no_training_relu_8 --------------------------
	.section	.nv.info.triton_poi_fused__native_batch_norm_legit_no_training_relu_8,"",@"SHT_CUDA_INFO"
	.sectionflags	@""
	.align	4


	//----- nvinfo : EIATTR_CUDA_API_VERSION
	.align		4
        /*0000*/ 	.byte	0x04, 0x37
        /*0002*/ 	.short	(.L_11 - .L_10)
.L_10:
        /*0004*/ 	.word	0x0000007c


	//----- nvinfo : EIATTR_KPARAM_INFO
	.align		4
.L_11:
        /*0008*/ 	.byte	0x04, 0x17
        /*000a*/ 	.short	(.L_13 - .L_12)
.L_12:
        /*000c*/ 	.word	0x00000000
        /*0010*/ 	.short	0x0007
        /*0012*/ 	.short	0x0034
        /*0014*/ 	.byte	0x00, 0xf0, 0x11, 0x00


	//----- nvinfo : EIATTR_KPARAM_INFO
	.align		4
.L_13:
        /*0018*/ 	.byte	0x04, 0x17
        /*001a*/ 	.short	(.L_15 - .L_14)
.L_14:
        /*001c*/ 	.word	0x00000000
        /*0020*/ 	.short	0x0006
        /*0022*/ 	.short	0x0030
        /*0024*/ 	.byte	0x00, 0xf0, 0x11, 0x00


	//----- nvinfo : EIATTR_KPARAM_INFO
	.align		4
.L_15:
        /*0028*/ 	.byte	0x04, 0x17
        /*002a*/ 	.short	(.L_17 - .L_16)
.L_16:
        /*002c*/ 	.word	0x00000000
        /*0030*/ 	.short	0x0005
        /*0032*/ 	.short	0x0028
        /*0034*/ 	.byte	0x00, 0xf4, 0x21, 0x00


	//----- nvinfo : EIATTR_KPARAM_INFO
	.align		4
.L_17:
        /*0038*/ 	.byte	0x04, 0x17
        /*003a*/ 	.short	(.L_19 - .L_18)
.L_18:
        /*003c*/ 	.word	0x00000000
        /*0040*/ 	.short	0x0004
        /*0042*/ 	.short	0x0020
        /*0044*/ 	.byte	0x00, 0xf4, 0x21, 0x00


	//----- nvinfo : EIATTR_KPARAM_INFO
	.align		4
.L_19:
        /*0048*/ 	.byte	0x04, 0x17
        /*004a*/ 	.short	(.L_21 - .L_20)
.L_20:
        /*004c*/ 	.word	0x00000000
        /*0050*/ 	.short	0x0003
        /*0052*/ 	.short	0x0018
        /*0054*/ 	.byte	0x00, 0xf4, 0x21, 0x00


	//----- nvinfo : EIATTR_KPARAM_INFO
	.align		4
.L_21:
        /*0058*/ 	.byte	0x04, 0x17
        /*005a*/ 	.short	(.L_23 - .L_22)
.L_22:
        /*005c*/ 	.word	0x00000000
        /*0060*/ 	.short	0x0002
        /*0062*/ 	.short	0x0010
        /*0064*/ 	.byte	0x00, 0xf4, 0x21, 0x00


	//----- nvinfo : EIATTR_KPARAM_INFO
	.align		4
.L_23:
        /*0068*/ 	.byte	0x04, 0x17
        /*006a*/ 	.short	(.L_25 - .L_24)
.L_24:
        /*006c*/ 	.word	0x00000000
        /*0070*/ 	.short	0x0001
        /*0072*/ 	.short	0x0008
        /*0074*/ 	.byte	0x00, 0xf4, 0x21, 0x00


	//----- nvinfo : EIATTR_KPARAM_INFO
	.align		4
.L_25:
        /*0078*/ 	.byte	0x04, 0x17
        /*007a*/ 	.short	(.L_27 - .L_26)
.L_26:
        /*007c*/ 	.word	0x00000000
        /*0080*/ 	.short	0x0000
        /*0082*/ 	.short	0x0000
        /*0084*/ 	.byte	0x00, 0xf4, 0x21, 0x00


	//----- nvinfo : EIATTR_SPARSE_MMA_MASK
	.align		4
.L_27:
        /*0088*/ 	.byte	0x03, 0x50
        /*008a*/ 	.short	0x0000


	//----- nvinfo : EIATTR_MAXREG_COUNT
	.align		4
        /*008c*/ 	.byte	0x03, 0x1b
        /*008e*/ 	.short	0x00ff


	//----- nvinfo : EIATTR_EXIT_INSTR_OFFSETS
	.align		4
        /*0090*/ 	.byte	0x04, 0x1c
        /*0092*/ 	.short	(.L_29 - .L_28)


	//   ....[0]....
.L_28:
        /*0094*/ 	.word	0x000010e0


	//   ....[1]....
        /*0098*/ 	.word	0x00001190


	//----- nvinfo : EIATTR_REQNTID
	.align		4
.L_29:
        /*009c*/ 	.byte	0x04, 0x10
        /*009e*/ 	.short	(.L_31 - .L_30)
.L_30:
        /*00a0*/ 	.word	0x00000080
        /*00a4*/ 	.word	0x00000001
        /*00a8*/ 	.word	0x00000001


	//----- nvinfo : EIATTR_CBANK_PARAM_SIZE
	.align		4
.L_31:
        /*00ac*/ 	.byte	0x03, 0x19
        /*00ae*/ 	.short	0x0038


	//----- nvinfo : EIATTR_PARAM_CBANK
	.align		4
        /*00b0*/ 	.byte	0x04, 0x0a
        /*00b2*/ 	.short	(.L_33 - .L_32)
	.align		4
.L_32:
        /*00b4*/ 	.word	index@(.nv.constant0.triton_poi_fused__native_batch_norm_legit_no_training_relu_8)
        /*00b8*/ 	.short	0x0210
        /*00ba*/ 	.short	0x0038


	//----- nvinfo : EIATTR_SW_WAR
	.align		4
.L_33:
        /*00bc*/ 	.byte	0x04, 0x36
        /*00be*/ 	.short	(.L_35 - .L_34)
.L_34:
        /*00c0*/ 	.word	0x00000008
.L_35:


//--------------------- .nv.callgraph             --------------------------
	.section	.nv.callgraph,"",@"SHT_CUDA_CALLGRAPH"
	.align	4
	.sectionentsize	8
	.align		4
        /*0000*/ 	.word	0x00000000
	.align		4
        /*0004*/ 	.word	0xffffffff
	.align		4
        /*0008*/ 	.word	0x00000000
	.align		4
        /*000c*/ 	.word	0xfffffffe
	.align		4
        /*0010*/ 	.word	0x00000000
	.align		4
        /*0014*/ 	.word	0xfffffffd
	.align		4
        /*0018*/ 	.word	0x00000000
	.align		4
        /*001c*/ 	.word	0xfffffffc


//--------------------- .nv.constant4             --------------------------
	.section	.nv.constant4,"a",@progbits
	.align	8
	.align		8
.nv.constant4:
        /*0000*/ 	.dword	_$_str
	.align		8
        /*0008*/ 	.dword	_$_str_$_2


//--------------------- .text.triton_poi_fused__native_batch_norm_legit_no_training_relu_8 --------------------------
	.section	.text.triton_poi_fused__native_batch_norm_legit_no_training_relu_8,"ax",@progbits
	.sectionflags	@"SHF_BARRIERS=1"
	.align	128
        .global         triton_poi_fused__native_batch_norm_legit_no_training_relu_8
        .type           triton_poi_fused__native_batch_norm_legit_no_training_relu_8,@function
        .size           triton_poi_fused__native_batch_norm_legit_no_training_relu_8,(.L_x_1 - triton_poi_fused__native_batch_norm_legit_no_training_relu_8)
        .other          triton_poi_fused__native_batch_norm_legit_no_training_relu_8,@"STO_CUDA_ENTRY STV_DEFAULT"
triton_poi_fused__native_batch_norm_legit_no_training_relu_8:
.text.triton_poi_fused__native_batch_norm_legit_no_training_relu_8:
[----:B------:R-:W0:Y:S01]  /*0000*/  LDC R1, c[0x0][0x28] ;  /* 0x00000a00ff017b82 */ /* 0x000e220000000800 */
[----:B------:R-:W1:Y:S07]  /*0010*/  S2R R0, SR_CTAID.Y ;  /* 0x0000000000007919 */ /* 0x000e6e0000002600 */
[----:B------:R-:W2:Y:S01]  /*0020*/  LDC.64 R4, c[0x0][0x220] ;  /* 0x00008800ff047b82 */ /* 0x000ea20000000a00 */
[----:B------:R-:W-:Y:S01]  /*0030*/  ULDC.64 UR6, c[0x0][0x208] ;  /* 0x0000820000067ab9 */ /* 0x000fe20000000a00 */
[----:B------:R-:W3:Y:S01]  /*0040*/  S2R R2, SR_TID.X ;  /* 0x0000000000027919 */ /* 0x000ee20000002100 */
[----:B------:R-:W4:Y:S05]  /*0050*/  S2R R29, SR_CTAID.X ;  /* 0x00000000001d7919 */ /* 0x000f2a0000002500 */
[----:B------:R-:W5:Y:S08]  /*0060*/  LDC.64 R26, c[0x0][0x210] ;  /* 0x00008400ff1a7b82 */ /* 0x000f700000000a00 */
[----:B------:R-:W4:Y:S01]  /*0070*/  LDC.64 R16, c[0x0][0x218] ;  /* 0x00008600ff107b82 */ /* 0x000f220000000a00 */
[----:B------:R-:W-:-:S02]  /*0080*/  CS2R R12, SRZ ;  /* 0x00000000000c7805 */ /* 0x000fc4000001ff00 */
[----:B------:R-:W-:-:S05]  /*0090*/  CS2R R14, SRZ ;  /* 0x00000000000e7805 */ /* 0x000fca000001ff00 */
[----:B------:R-:W5:Y:S01]  /*00a0*/  LDC.64 R24, c[0x0][0x230] ;  /* 0x00008c00ff187b82 */ /* 0x000f620000000a00 */
[----:B-1----:R-:W-:Y:S01]  /*00b0*/  IMAD.SHL.U32 R3, R0, 0x20, RZ ;  /* 0x0000002000037824 */ /* 0x002fe200078e00ff */
[----:B------:R-:W-:Y:S01]  /*00c0*/  SHF.R.S32.HI R0, RZ, 0x1a, R0 ;  /* 0x0000001aff007819 */ /* 0x000fe20000011400 */
[----:B---3--:R-:W-:-:S03]  /*00d0*/  IMAD.SHL.U32 R6, R2, 0x4, RZ ;  /* 0x0000000402067824 */ /* 0x008fc600078e00ff */
[----:B------:R-:W-:Y:S02]  /*00e0*/  SGXT R0, R0, 0x1 ;  /* 0x000000010000781a */ /* 0x000fe40000000200 */
[----:B------:R-:W-:-:S04]  /*00f0*/  LOP3.LUT R23, R3, 0x1c, R6, 0xf8, !PT ;  /* 0x0000001c03177812 */ /* 0x000fc800078ef806 */
[----:B------:R-:W-:-:S04]  /*0100*/  LEA.HI R8, R0, R23, RZ, 0x8 ;  /* 0x0000001700087211 */ /* 0x000fc800078f40ff */
[----:B------:R-:W-:-:S05]  /*0110*/  LOP3.LUT R6, R8, 0xffffff00, RZ, 0xc0, !PT ;  /* 0xffffff0008067812 */ /* 0x000fca00078ec0ff */
[----:B------:R-:W-:-:S04]  /*0120*/  IMAD.IADD R23, R23, 0x1, -R6 ;  /* 0x0000000117177824 */ /* 0x000fc800078e0a06 */
[----:B--2---:R-:W-:-:S06]  /*0130*/  IMAD.WIDE R4, R23, 0x4, R4 ;  /* 0x0000000417047825 */ /* 0x004fcc00078e0204 */
[----:B------:R-:W2:Y:S01]  /*0140*/  LDG.E.EL.128 R4, desc[UR6][R4.64] ;  /* 0x0000000604047981 */ /* 0x000ea2000c2e1d00 */
[----:B------:R-:W-:Y:S01]  /*0150*/  SHF.R.U32.HI R9, RZ, 0x3, R2 ;  /* 0x00000003ff097819 */ /* 0x000fe20000011602 */
[----:B----4-:R-:W-:Y:S01]  /*0160*/  IMAD.SHL.U32 R29, R29, 0x20, RZ ;  /* 0x000000201d1d7824 */ /* 0x010fe200078e00ff */
[----:B------:R-:W-:Y:S01]  /*0170*/  SHF.R.S32.HI R10, RZ, 0x8, R8 ;  /* 0x00000008ff0a7819 */ /* 0x000fe20000011408 */
[----:B0-----:R-:W-:Y:S01]  /*0180*/  IMAD.WIDE R16, R23, 0x4, R16 ;  /* 0x0000000417107825 */ /* 0x001fe200078e0210 */
[----:B------:R-:W-:-:S03]  /*0190*/  SGXT.U32 R8, R9, 0x4 ;  /* 0x000000040908781a */ /* 0x000fc60000000000 */
[----:B------:R-:W-:Y:S01]  /*01a0*/  IMAD R10, R10, 0x3c100, R23 ;  /* 0x0003c1000a0a7824 */ /* 0x000fe200078e0217 */
[----:B------:R-:W-:Y:S01]  /*01b0*/  LOP3.LUT R9, R29, R8, RZ, 0xfc, !PT ;  /* 0x000000081d097212 */ /* 0x000fe200078efcff */
[----:B------:R-:W3:Y:S01]  /*01c0*/  LDG.E.EL.128 R16, desc[UR6][R16.64] ;  /* 0x0000000610107981 */ /* 0x000ee2000c2e1d00 */
[----:B------:R-:W-:Y:S02]  /*01d0*/  LOP3.LUT R8, R29, 0x10, R8, 0xfe, !PT ;  /* 0x000000101d087812 */ /* 0x000fe400078efe08 */
[C---:B------:R-:W-:Y:S01]  /*01e0*/  ISETP.GE.AND P0, PT, R9.reuse, 0x3c1, PT ;  /* 0x000003c10900780c */ /* 0x040fe20003f06270 */
[--C-:B------:R-:W-:Y:S01]  /*01f0*/  IMAD R21, R9, 0x100, R10.reuse ;  /* 0x0000010009157824 */ /* 0x100fe200078e020a */
[C---:B------:R-:W-:Y:S01]  /*0200*/  ISETP.GE.AND P1, PT, R8.reuse, 0x3c1, PT ;  /* 0x000003c10800780c */ /* 0x040fe20003f26270 */
[----:B------:R-:W-:Y:S01]  /*0210*/  IMAD R11, R8, 0x100, R10 ;  /* 0x00000100080b7824 */ /* 0x000fe200078e020a */
[----:B------:R-:W-:Y:S01]  /*0220*/  CS2R R8, SRZ ;  /* 0x0000000000087805 */ /* 0x000fe2000001ff00 */
[----:B-----5:R-:W-:-:S04]  /*0230*/  IMAD.WIDE R20, R21, 0x4, R26 ;  /* 0x0000000415147825 */ /* 0x020fc800078e021a */
[----:B------:R-:W-:Y:S01]  /*0240*/  IMAD.WIDE R26, R11, 0x4, R26 ;  /* 0x000000040b1a7825 */ /* 0x000fe200078e021a */
[----:B------:R-:W-:-:S05]  /*0250*/  CS2R R10, SRZ ;  /* 0x00000000000a7805 */ /* 0x000fca000001ff00 */
[----:B------:R-:W4:Y:S04]  /*0260*/  @!P1 LDG.E.EL.128 R12, desc[UR6][R26.64] ;  /* 0x000000061a0c9981 */ /* 0x000f28000c2e1d00 */
[----:B------:R0:W3:Y:S02]  /*0270*/  @!P0 LDG.E.EL.128 R8, desc[UR6][R20.64] ;  /* 0x0000000614088981 */ /* 0x0000e4000c2e1d00 */
[----:B0-----:R-:W0:Y:S01]  /*0280*/  LDC.64 R20, c[0x0][0x228] ;  /* 0x00008a00ff147b82 */ /* 0x001e220000000a00 */
[----:B------:R-:W-:-:S04]  /*0290*/  IMAD.WIDE R24, R23, 0x4, R24 ;  /* 0x0000000417187825 */ /* 0x000fc800078e0218 */
[----:B0-----:R-:W-:-:S04]  /*02a0*/  IMAD.WIDE R20, R23, 0x4, R20 ;  /* 0x0000000417147825 */ /* 0x001fc800078e0214 */
[----:B--2---:R-:W-:-:S04]  /*02b0*/  FADD R22, R4, 0.0010000000474974513054 ;  /* 0x3a83126f04167421 */ /* 0x004fc80000000000 */
[----:B------:R0:W1:Y:S01]  /*02c0*/  MUFU.SQRT R28, R22 ;  /* 0x00000016001c7308 */ /* 0x0000620000002000 */
[----:B------:R-:W-:Y:S01]  /*02d0*/  IMAD.MOV.U32 R4, RZ, RZ, 0x3e800000 ;  /* 0x3e800000ff047424 */ /* 0x000fe200078e00ff */
[----:B0-----:R-:W2:Y:S01]  /*02e0*/  LDG.E.EL.128 R20, desc[UR6][R20.64] ;  /* 0x0000000614147981 */ /* 0x001ea2000c2e1d00 */
[C---:B-1----:R-:W-:Y:S02]  /*02f0*/  FSETP.GT.AND P0, PT, R28.reuse, 8.50705917302346158658e+37, PT ;  /* 0x7e8000001c00780b */ /* 0x042fe40003f04000 */
[----:B------:R-:W-:-:S11]  /*0300*/  FSETP.GEU.AND P1, PT, R28, 1.175494350822287508e-38, PT ;  /* 0x008000001c00780b */ /* 0x000fd60003f2e000 */
[----:B------:R-:W-:-:S04]  /*0310*/  @P0 FMUL R28, R28, 0.25 ;  /* 0x3e8000001c1c0820 */ /* 0x000fc80000400000 */
[----:B------:R-:W-:-:S04]  /*0320*/  @!P1 FMUL R28, R28, 16777216 ;  /* 0x4b8000001c1c9820 */ /* 0x000fc80000400000 */
[----:B------:R-:W0:Y:S01]  /*0330*/  MUFU.RCP R27, R28 ;  /* 0x0000001c001b7308 */ /* 0x000e220000001000 */
[C---:B---3--:R-:W-:Y:S01]  /*0340*/  FADD R8, -R16.reuse, R8 ;  /* 0x0000000810087221 */ /* 0x048fe20000000100 */
[----:B----4-:R-:W-:Y:S01]  /*0350*/  FADD R12, -R16, R12 ;  /* 0x0000000c100c7221 */ /* 0x010fe20000000100 */
[----:B------:R-:W-:-:S05]  /*0360*/  FSEL R16, R4, 1, P0 ;  /* 0x3f80000004107808 */ /* 0x000fca0000000000 */
[----:B------:R-:W-:Y:S01]  /*0370*/  @!P1 FMUL R16, R16, 16777216 ;  /* 0x4b80000010109820 */ /* 0x000fe20000400000 */
[C---:B------:R-:W-:Y:S01]  /*0380*/  FADD R9, -R17.reuse, R9 ;  /* 0x0000000911097221 */ /* 0x040fe20000000100 */
[----:B------:R-:W-:Y:S02]  /*0390*/  FADD R13, -R17, R13 ;  /* 0x0000000d110d7221 */ /* 0x000fe40000000100 */
[----:B0-----:R-:W-:-:S04]  /*03a0*/  FMUL R27, R27, R16 ;  /* 0x000000101b1b7220 */ /* 0x001fc80000400000 */
[C---:B------:R-:W-:Y:S01]  /*03b0*/  FMUL R17, R27.reuse, R12 ;  /* 0x0000000c1b117220 */ /* 0x040fe20000400000 */
[----:B------:R-:W-:Y:S02]  /*03c0*/  FMUL R8, R27, R8 ;  /* 0x000000081b087220 */ /* 0x000fe40000400000 */
[----:B------:R-:W2:Y:S01]  /*03d0*/  LDG.E.EL.128 R24, desc[UR6][R24.64] ;  /* 0x0000000618187981 */ /* 0x000ea2000c2e1d00 */
[----:B------:R-:W-:Y:S01]  /*03e0*/  FADD R5, R5, 0.0010000000474974513054 ;  /* 0x3a83126f05057421 */ /* 0x000fe20000000000 */
[----:B------:R-:W-:-:S03]  /*03f0*/  FADD R12, R6, 0.0010000000474974513054 ;  /* 0x3a83126f060c7421 */ /* 0x000fc60000000000 */
[----:B------:R-:W0:Y:S01]  /*0400*/  MUFU.SQRT R16, R5 ;  /* 0x0000000500107308 */ /* 0x000e220000002000 */
[----:B------:R-:W-:-:S07]  /*0410*/  FADD R6, R7, 0.0010000000474974513054 ;  /* 0x3a83126f07067421 */ /* 0x000fce0000000000 */
[----:B------:R-:W1:Y:S08]  /*0420*/  MUFU.SQRT R28, R12 ;  /* 0x0000000c001c7308 */ /* 0x000e700000002000 */
[----:B------:R-:W3:Y:S01]  /*0430*/  MUFU.SQRT R6, R6 ;  /* 0x0000000600067308 */ /* 0x000ee20000002000 */
[C---:B0-----:R-:W-:Y:S02]  /*0440*/  FSETP.GT.AND P0, PT, R16.reuse, 8.50705917302346158658e+37, PT ;  /* 0x7e8000001000780b */ /* 0x041fe40003f04000 */
[----:B------:R-:W-:-:S02]  /*0450*/  FSETP.GEU.AND P3, PT, R16, 1.175494350822287508e-38, PT ;  /* 0x008000001000780b */ /* 0x000fc40003f6e000 */
[C---:B-1----:R-:W-:Y:S02]  /*0460*/  FSETP.GT.AND P1, PT, R28.reuse, 8.50705917302346158658e+37, PT ;  /* 0x7e8000001c00780b */ /* 0x042fe40003f24000 */
[----:B------:R-:W-:Y:S02]  /*0470*/  FSETP.GEU.AND P4, PT, R28, 1.175494350822287508e-38, PT ;  /* 0x008000001c00780b */ /* 0x000fe40003f8e000 */
[----:B---3--:R-:W-:-:S05]  /*0480*/  FSETP.GT.AND P2, PT, R6, 8.50705917302346158658e+37, PT ;  /* 0x7e8000000600780b */ /* 0x008fca0003f44000 */
[----:B------:R-:W-:Y:S01]  /*0490*/  @P0 FMUL R16, R16, 0.25 ;  /* 0x3e80000010100820 */ /* 0x000fe20000400000 */
[----:B------:R-:W-:-:S03]  /*04a0*/  FSETP.GEU.AND P5, PT, R6, 1.175494350822287508e-38, PT ;  /* 0x008000000600780b */ /* 0x000fc60003fae000 */
[----:B------:R-:W-:Y:S01]  /*04b0*/  @!P3 FMUL R16, R16, 16777216 ;  /* 0x4b8000001010b820 */ /* 0x000fe20000400000 */
[----:B------:R-:W-:Y:S01]  /*04c0*/  @P1 FMUL R28, R28, 0.25 ;  /* 0x3e8000001c1c1820 */ /* 0x000fe20000400000 */
[----:B------:R-:W0:Y:S02]  /*04d0*/  S2UR UR5, SR_CgaCtaId ;  /* 0x00000000000579c3 */ /* 0x000e240000008800 */
[----:B------:R-:W1:Y:S01]  /*04e0*/  MUFU.RCP R7, R16 ;  /* 0x0000001000077308 */ /* 0x000e620000001000 */
[----:B------:R-:W-:Y:S01]  /*04f0*/  @!P4 FMUL R28, R28, 16777216 ;  /* 0x4b8000001c1cc820 */ /* 0x000fe20000400000 */
[----:B------:R-:W-:Y:S01]  /*0500*/  FADD R5, -R18, R10 ;  /* 0x0000000a12057221 */ /* 0x000fe20000000100 */
[----:B------:R-:W-:Y:S01]  /*0510*/  @P2 FMUL R6, R6, 0.25 ;  /* 0x3e80000006062820 */ /* 0x000fe20000400000 */
[----:B------:R-:W-:Y:S01]  /*0520*/  FADD R14, -R18, R14 ;  /* 0x0000000e120e7221 */ /* 0x000fe20000000100 */
[----:B------:R-:W-:-:S03]  /*0530*/  FSEL R18, R4, 1, P0 ;  /* 0x3f80000004127808 */ /* 0x000fc60000000000 */
[----:B------:R-:W3:Y:S01]  /*0540*/  MUFU.RCP R10, R28 ;  /* 0x0000001c000a7308 */ /* 0x000ee20000001000 */
[----:B------:R-:W-:Y:S01]  /*0550*/  @!P5 FMUL R6, R6, 16777216 ;  /* 0x4b8000000606d820 */ /* 0x000fe20000400000 */
[C---:B------:R-:W-:Y:S01]  /*0560*/  FADD R12, -R19.reuse, R11 ;  /* 0x0000000b130c7221 */ /* 0x040fe20000000100 */
[----:B------:R-:W-:Y:S01]  /*0570*/  FADD R15, -R19, R15 ;  /* 0x0000000f130f7221 */ /* 0x000fe20000000100 */
[----:B------:R-:W-:Y:S01]  /*0580*/  FSEL R19, R4, 1, P1 ;  /* 0x3f80000004137808 */ /* 0x000fe20000800000 */
[----:B------:R-:W-:-:S03]  /*0590*/  @!P3 FMUL R18, R18, 16777216 ;  /* 0x4b8000001212b820 */ /* 0x000fc60000400000 */
[----:B------:R-:W4:Y:S01]  /*05a0*/  MUFU.RCP R6, R6 ;  /* 0x0000000600067308 */ /* 0x000f220000001000 */
[----:B-1----:R-:W-:Y:S01]  /*05b0*/  FMUL R18, R7, R18 ;  /* 0x0000001207127220 */ /* 0x002fe20000400000 */
[----:B------:R-:W-:Y:S01]  /*05c0*/  @!P4 FMUL R19, R19, 16777216 ;  /* 0x4b8000001313c820 */ /* 0x000fe20000400000 */
[----:B------:R-:W-:Y:S01]  /*05d0*/  FSEL R7, R4, 1, P2 ;  /* 0x3f80000004077808 */ /* 0x000fe20001000000 */
[----:B------:R-:W-:Y:S01]  /*05e0*/  IMAD.SHL.U32 R4, R2, 0x80, RZ ;  /* 0x0000008002047824 */ /* 0x000fe200078e00ff */
[----:B------:R-:W-:Y:S01]  /*05f0*/  SHF.R.U32.HI R11, RZ, 0x3, R2 ;  /* 0x00000003ff0b7819 */ /* 0x000fe20000011602 */
[----:B------:R-:W-:Y:S01]  /*0600*/  UMOV UR4, 0x400 ;  /* 0x0000040000047882 */ /* 0x000fe20000000000 */
[----:B---3--:R-:W-:Y:S02]  /*0610*/  FMUL R19, R10, R19 ;  /* 0x000000130a137220 */ /* 0x008fe40000400000 */
[----:B------:R-:W-:Y:S01]  /*0620*/  SGXT.U32 R10, R11, 0x4 ;  /* 0x000000040b0a781a */ /* 0x000fe20000000000 */
[----:B------:R-:W-:Y:S01]  /*0630*/  @!P5 FMUL R7, R7, 16777216 ;  /* 0x4b8000000707d820 */ /* 0x000fe20000400000 */
[----:B------:R-:W-:Y:S01]  /*0640*/  LOP3.LUT R11, R4, 0x380, RZ, 0xc0, !PT ;  /* 0x00000380040b7812 */ /* 0x000fe200078ec0ff */
[----:B0-----:R-:W-:-:S03]  /*0650*/  UPRMT UR4, UR5, 0x654, UR4 ;  /* 0x0000065405047896 */ /* 0x001fc60008000004 */
[C---:B------:R-:W-:Y:S01]  /*0660*/  LOP3.LUT R16, R11.reuse, 0x40, RZ, 0xfc, !PT ;  /* 0x000000400b107812 */ /* 0x040fe200078efcff */
[----:B----4-:R-:W-:Y:S01]  /*0670*/  FMUL R4, R6, R7 ;  /* 0x0000000706047220 */ /* 0x010fe20000400000 */
[C---:B------:R-:W-:Y:S02]  /*0680*/  LOP3.LUT R10, R11.reuse, R10, RZ, 0xfc, !PT ;  /* 0x0000000a0b0a7212 */ /* 0x040fe400078efcff */
[----:B------:R-:W-:Y:S02]  /*0690*/  LOP3.LUT R6, R11, 0x20, RZ, 0xfc, !PT ;  /* 0x000000200b067812 */ /* 0x000fe400078efcff */
[----:B------:R-:W-:Y:S02]  /*06a0*/  LEA.HI R16, R16, UR4, RZ, 0x1d ;  /* 0x0000000410107c11 */ /* 0x000fe4000f8fe8ff */
[----:B------:R-:W-:Y:S01]  /*06b0*/  LEA.HI R7, R6, UR4, RZ, 0x1d ;  /* 0x0000000406077c11 */ /* 0x000fe2000f8fe8ff */
[----:B------:R-:W-:-:S04]  /*06c0*/  FMUL R5, R19, R5 ;  /* 0x0000000513057220 */ /* 0x000fc80000400000 */
[----:B------:R-:W-:Y:S02]  /*06d0*/  IMAD R7, R10, 0x4, R7 ;  /* 0x000000040a077824 */ /* 0x000fe400078e0207 */
[C---:B------:R-:W-:Y:S01]  /*06e0*/  FMUL R12, R4.reuse, R12 ;  /* 0x0000000c040c7220 */ /* 0x040fe20000400000 */
[----:B------:R-:W-:Y:S01]  /*06f0*/  FMUL R19, R19, R14 ;  /* 0x0000000e13137220 */ /* 0x000fe20000400000 */
[----:B------:R-:W-:Y:S01]  /*0700*/  FMUL R14, R4, R15 ;  /* 0x0000000f040e7220 */ /* 0x000fe20000400000 */
[----:B------:R-:W-:Y:S01]  /*0710*/  LOP3.LUT R29, R29, 0x1f, R2, 0xf8, !PT ;  /* 0x0000001f1d1d7812 */ /* 0x000fe200078ef802 */
[C-C-:B--2---:R-:W-:Y:S01]  /*0720*/  FFMA R8, R20.reuse, R8, R24.reuse ;  /* 0x0000000814087223 */ /* 0x144fe20000000018 */
[----:B------:R-:W-:Y:S01]  /*0730*/  FFMA R17, R20, R17, R24 ;  /* 0x0000001114117223 */ /* 0x000fe20000000018 */
[C---:B------:R-:W-:Y:S02]  /*0740*/  LOP3.LUT R20, R11.reuse, 0x60, RZ, 0xfc, !PT ;  /* 0x000000600b147812 */ /* 0x040fe400078efcff */
[----:B------:R-:W-:-:S05]  /*0750*/  LEA.HI R11, R11, UR4, RZ, 0x1d ;  /* 0x000000040b0b7c11 */ /* 0x000fca000f8fe8ff */
[C---:B------:R-:W-:Y:S02]  /*0760*/  IMAD R6, R10.reuse, 0x4, R11 ;  /* 0x000000040a067824 */ /* 0x040fe400078e020b */
[----:B------:R-:W-:Y:S01]  /*0770*/  IMAD R11, R10, 0x4, R16 ;  /* 0x000000040a0b7824 */ /* 0x000fe200078e0210 */
[----:B------:R-:W-:Y:S02]  /*0780*/  SHF.R.U32.HI R16, RZ, 0x5, R2 ;  /* 0x00000005ff107819 */ /* 0x000fe40000011602 */
[----:B------:R-:W-:Y:S02]  /*0790*/  LEA.HI R20, R20, UR4, RZ, 0x1d ;  /* 0x0000000414147c11 */ /* 0x000fe4000f8fe8ff */
[----:B------:R-:W-:-:S03]  /*07a0*/  SGXT.U32 R16, R16, 0x2 ;  /* 0x000000021010781a */ /* 0x000fc60000000000 */
[----:B------:R-:W-:Y:S01]  /*07b0*/  IMAD R10, R10, 0x4, R20 ;  /* 0x000000040a0a7824 */ /* 0x000fe200078e0214 */
[----:B------:R-:W-:Y:S01]  /*07c0*/  LOP3.LUT R3, R16, R3, RZ, 0xfc, !PT ;  /* 0x0000000310037212 */ /* 0x000fe200078efcff */
[C---:B------:R-:W-:Y:S01]  /*07d0*/  FMUL R20, R18.reuse, R13 ;  /* 0x0000000d12147220 */ /* 0x040fe20000400000 */
[----:B------:R-:W0:Y:S01]  /*07e0*/  S2R R16, SR_TID.X ;  /* 0x0000000000107919 */ /* 0x000e220000002100 */
[----:B------:R-:W-:Y:S01]  /*07f0*/  FMUL R18, R18, R9 ;  /* 0x0000000912127220 */ /* 0x000fe20000400000 */
[----:B------:R-:W-:-:S03]  /*0800*/  FFMA R9, R22, R5, R26 ;  /* 0x0000000516097223 */ /* 0x000fc6000000001a */
[----:B------:R-:W-:Y:S01]  /*0810*/  FFMA R18, R21, R18, R25 ;  /* 0x0000001215127223 */ /* 0x000fe20000000019 */
[----:B------:R-:W-:Y:S01]  /*0820*/  FSETP.GEU.AND P2, PT, R8, RZ, PT ;  /* 0x000000ff0800720b */ /* 0x000fe20003f4e000 */
[----:B------:R-:W-:Y:S01]  /*0830*/  FFMA R12, R23, R12, R27 ;  /* 0x0000000c170c7223 */ /* 0x000fe2000000001b */
[----:B------:R-:W-:Y:S02]  /*0840*/  FSETP.GEU.AND P0, PT, R9, RZ, PT ;  /* 0x000000ff0900720b */ /* 0x000fe40003f0e000 */
[----:B------:R-:W-:Y:S01]  /*0850*/  FSETP.GEU.AND P1, PT, R18, RZ, PT ;  /* 0x000000ff1200720b */ /* 0x000fe20003f2e000 */
[----:B------:R-:W-:Y:S01]  /*0860*/  FFMA R4, R21, R20, R25 ;  /* 0x0000001415047223 */ /* 0x000fe20000000019 */
[----:B------:R-:W-:Y:S01]  /*0870*/  FSEL R13, R8, RZ, P2 ;  /* 0x000000ff080d7208 */ /* 0x000fe20001000000 */
[----:B------:R-:W-:Y:S01]  /*0880*/  FFMA R26, R22, R19, R26 ;  /* 0x00000013161a7223 */ /* 0x000fe2000000001a */
[----:B------:R-:W-:Y:S01]  /*0890*/  FSEL R18, R18, RZ, P1 ;  /* 0x000000ff12127208 */ /* 0x000fe20000800000 */
[----:B------:R-:W-:Y:S01]  /*08a0*/  FFMA R5, R23, R14, R27 ;  /* 0x0000000e17057223 */ /* 0x000fe2000000001b */
[----:B------:R-:W-:-:S02]  /*08b0*/  FSEL R8, R9, RZ, P0 ;  /* 0x000000ff09087208 */ /* 0x000fc40000000000 */
[C---:B------:R-:W-:Y:S02]  /*08c0*/  FSETP.GEU.AND P1, PT, R12.reuse, RZ, PT ;  /* 0x000000ff0c00720b */ /* 0x040fe40003f2e000 */
[C---:B------:R-:W-:Y:S02]  /*08d0*/  FSETP.GEU.AND P0, PT, R17.reuse, RZ, PT ;  /* 0x000000ff1100720b */ /* 0x040fe40003f0e000 */
[----:B------:R-:W-:Y:S02]  /*08e0*/  FSEL R9, R12, RZ, P1 ;  /* 0x000000ff0c097208 */ /* 0x000fe40000800000 */
[----:B------:R-:W-:Y:S02]  /*08f0*/  FSETP.GEU.AND P2, PT, R4, RZ, PT ;  /* 0x000000ff0400720b */ /* 0x000fe40003f4e000 */
[----:B------:R-:W-:Y:S02]  /*0900*/  FSEL R17, R17, RZ, P0 ;  /* 0x000000ff11117208 */ /* 0x000fe40000000000 */
[----:B------:R-:W-:-:S02]  /*0910*/  FSETP.GEU.AND P1, PT, R26, RZ, PT ;  /* 0x000000ff1a00720b */ /* 0x000fc40003f2e000 */
[C---:B------:R-:W-:Y:S01]  /*0920*/  FSETP.GEU.AND P0, PT, R5.reuse, RZ, PT ;  /* 0x000000ff0500720b */ /* 0x040fe20003f0e000 */
[----:B------:R-:W-:Y:S01]  /*0930*/  STS [R6], R13 ;  /* 0x0000000d06007388 */ /* 0x000fe20000000800 */
[----:B------:R-:W-:Y:S02]  /*0940*/  FSEL R28, R4, RZ, P2 ;  /* 0x000000ff041c7208 */ /* 0x000fe40001000000 */
[----:B------:R-:W-:Y:S01]  /*0950*/  FSEL R26, R26, RZ, P1 ;  /* 0x000000ff1a1a7208 */ /* 0x000fe20000800000 */
[----:B------:R-:W-:Y:S01]  /*0960*/  STS [R7+0x80], R18 ;  /* 0x0000801207007388 */ /* 0x000fe20000000800 */
[----:B------:R-:W-:-:S03]  /*0970*/  FSEL R5, R5, RZ, P0 ;  /* 0x000000ff05057208 */ /* 0x000fc60000000000 */
[----:B------:R1:W-:Y:S01]  /*0980*/  STS [R11+0x100], R8 ;  /* 0x000100080b007388 */ /* 0x0003e20000000800 */
[----:B------:R-:W-:-:S03]  /*0990*/  LOP3.LUT R2, R2, 0x7f, RZ, 0xc0, !PT ;  /* 0x0000007f02027812 */ /* 0x000fc600078ec0ff */
[----:B------:R-:W-:Y:S04]  /*09a0*/  STS [R10+0x180], R9 ;  /* 0x000180090a007388 */ /* 0x000fe80000000800 */
[----:B------:R-:W-:Y:S01]  /*09b0*/  STS [R6+0x40], R17 ;  /* 0x0000401106007388 */ /* 0x000fe20000000800 */
[----:B0-----:R-:W-:-:S03]  /*09c0*/  SHF.R.U32.HI R12, RZ, 0x3, R16 ;  /* 0x00000003ff0c7819 */ /* 0x001fc60000011610 */
[----:B------:R-:W-:Y:S01]  /*09d0*/  STS [R7+0xc0], R28 ;  /* 0x0000c01c07007388 */ /* 0x000fe20000000800 */
[----:B------:R-:W-:-:S03]  /*09e0*/  LOP3.LUT R14, R2, 0x80, RZ, 0xfc, !PT ;  /* 0x00000080020e7812 */ /* 0x000fc600078efcff */
[----:B------:R-:W-:Y:S01]  /*09f0*/  STS [R11+0x140], R26 ;  /* 0x0001401a0b007388 */ /* 0x000fe20000000800 */
[----:B-1----:R-:W-:-:S03]  /*0a00*/  LOP3.LUT R8, R2, 0x180, RZ, 0xfc, !PT ;  /* 0x0000018002087812 */ /* 0x002fc600078efcff */
[----:B------:R0:W-:Y:S01]  /*0a10*/  STS [R10+0x1c0], R5 ;  /* 0x0001c0050a007388 */ /* 0x0001e20000000800 */
[C---:B------:R-:W-:Y:S02]  /*0a20*/  LOP3.LUT R15, R2.reuse, 0x100, RZ, 0xfc, !PT ;  /* 0x00000100020f7812 */ /* 0x040fe400078efcff */
[C---:B------:R-:W-:Y:S02]  /*0a30*/  LOP3.LUT R16, R2.reuse, 0x200, RZ, 0xfc, !PT ;  /* 0x0000020002107812 */ /* 0x040fe400078efcff */
[C---:B------:R-:W-:Y:S02]  /*0a40*/  LOP3.LUT R18, R2.reuse, 0x280, RZ, 0xfc, !PT ;  /* 0x0000028002127812 */ /* 0x040fe400078efcff */
[----:B------:R-:W-:Y:S02]  /*0a50*/  LOP3.LUT R19, R2, 0x300, RZ, 0xfc, !PT ;  /* 0x0000030002137812 */ /* 0x000fe400078efcff */
[----:B------:R-:W-:Y:S01]  /*0a60*/  SHF.R.U32.HI R14, RZ, 0x3, R14 ;  /* 0x00000003ff0e7819 */ /* 0x000fe2000001160e */
[----:B0-----:R-:W0:Y:S01]  /*0a70*/  LDC.64 R4, c[0x0][0x238] ;  /* 0x00008e00ff047b82 */ /* 0x001e220000000a00 */
[----:B------:R-:W-:-:S02]  /*0a80*/  SHF.R.U32.HI R8, RZ, 0x3, R8 ;  /* 0x00000003ff087819 */ /* 0x000fc40000011608 */
[----:B------:R-:W-:Y:S02]  /*0a90*/  LOP3.LUT R20, R2, 0x380, RZ, 0xfc, !PT ;  /* 0x0000038002147812 */ /* 0x000fe400078efcff */
[----:B------:R-:W-:Y:S02]  /*0aa0*/  SHF.R.U32.HI R15, RZ, 0x3, R15 ;  /* 0x00000003ff0f7819 */ /* 0x000fe4000001160f */
[----:B------:R-:W-:Y:S02]  /*0ab0*/  SHF.R.U32.HI R6, RZ, 0x3, R16 ;  /* 0x00000003ff067819 */ /* 0x000fe40000011610 */
[----:B------:R-:W-:Y:S02]  /*0ac0*/  LOP3.LUT R12, R12, 0xc, RZ, 0xc0, !PT ;  /* 0x0000000c0c0c7812 */ /* 0x000fe400078ec0ff */
[----:B------:R-:W-:Y:S02]  /*0ad0*/  SHF.R.U32.HI R18, RZ, 0x3, R18 ;  /* 0x00000003ff127819 */ /* 0x000fe40000011612 */
[----:B------:R-:W-:-:S02]  /*0ae0*/  SHF.R.U32.HI R19, RZ, 0x3, R19 ;  /* 0x00000003ff137819 */ /* 0x000fc40000011613 */
[----:B------:R-:W-:Y:S02]  /*0af0*/  LOP3.LUT R14, R14, 0x1c, RZ, 0xc0, !PT ;  /* 0x0000001c0e0e7812 */ /* 0x000fe400078ec0ff */
[----:B------:R-:W-:Y:S02]  /*0b00*/  LOP3.LUT R8, R8, 0x3c, RZ, 0xc0, !PT ;  /* 0x0000003c08087812 */ /* 0x000fe400078ec0ff */
[----:B------:R-:W-:Y:S02]  /*0b10*/  SHF.R.U32.HI R20, RZ, 0x3, R20 ;  /* 0x00000003ff147819 */ /* 0x000fe40000011614 */
[----:B------:R-:W-:Y:S02]  /*0b20*/  LOP3.LUT R15, R15, 0x2c, RZ, 0xc0, !PT ;  /* 0x0000002c0f0f7812 */ /* 0x000fe400078ec0ff */
[----:B------:R-:W-:Y:S02]  /*0b30*/  LOP3.LUT R23, R6, 0x4c, RZ, 0xc0, !PT ;  /* 0x0000004c06177812 */ /* 0x000fe400078ec0ff */
[----:B------:R-:W-:Y:S01]  /*0b40*/  LEA.HI R6, R0, R3, RZ, 0x8 ;  /* 0x0000000300067211 */ /* 0x000fe200078f40ff */
[----:B------:R-:W-:Y:S01]  /*0b50*/  VIADD R13, R12, UR4 ;  /* 0x000000040c0d7c36 */ /* 0x000fe20008000000 */
[----:B------:R-:W-:Y:S01]  /*0b60*/  LOP3.LUT R18, R18, 0x5c, RZ, 0xc0, !PT ;  /* 0x0000005c12127812 */ /* 0x000fe200078ec0ff */
[----:B------:R-:W-:Y:S01]  /*0b70*/  VIADD R17, R14, UR4 ;  /* 0x000000040e117c36 */ /* 0x000fe20008000000 */
[----:B------:R-:W-:Y:S01]  /*0b80*/  LOP3.LUT R25, R19, 0x6c, RZ, 0xc0, !PT ;  /* 0x0000006c13197812 */ /* 0x000fe200078ec0ff */
[----:B------:R-:W-:Y:S01]  /*0b90*/  VIADD R21, R8, UR4 ;  /* 0x0000000408157c36 */ /* 0x000fe20008000000 */
[----:B------:R-:W-:Y:S01]  /*0ba0*/  LOP3.LUT R12, R20, 0x7c, RZ, 0xc0, !PT ;  /* 0x0000007c140c7812 */ /* 0x000fe200078ec0ff */
[----:B------:R-:W-:Y:S01]  /*0bb0*/  VIADD R19, R15, UR4 ;  /* 0x000000040f137c36 */ /* 0x000fe20008000000 */
[----:B------:R-:W-:-:S02]  /*0bc0*/  LOP3.LUT R27, R3, 0x18, RZ, 0xfc, !PT ;  /* 0x00000018031b7812 */ /* 0x000fc400078efcff */
[----:B------:R-:W-:Y:S01]  /*0bd0*/  LOP3.LUT R8, R6, 0xffffff00, RZ, 0xc0, !PT ;  /* 0xffffff0006087812 */ /* 0x000fe200078ec0ff */
[----:B------:R-:W-:Y:S01]  /*0be0*/  IMAD R16, R2, 0x4, R13 ;  /* 0x0000000402107824 */ /* 0x000fe200078e020d */
[----:B------:R-:W-:Y:S01]  /*0bf0*/  BAR.SYNC.DEFER_BLOCKING 0x0 ;  /* 0x0000000000007b1d */ /* 0x000fe20000010000 */
[----:B------:R-:W-:Y:S01]  /*0c00*/  VIADD R23, R23, UR4 ;  /* 0x0000000417177c36 */ /* 0x000fe20008000000 */
[----:B------:R-:W-:Y:S01]  /*0c10*/  LEA.HI R13, R0, R27, RZ, 0x8 ;  /* 0x0000001b000d7211 */ /* 0x000fe200078f40ff */
[----:B------:R-:W-:Y:S01]  /*0c20*/  VIADD R14, R18, UR4 ;  /* 0x00000004120e7c36 */ /* 0x000fe20008000000 */
[----:B------:R-:W-:Y:S01]  /*0c30*/  LOP3.LUT R9, R3, 0x14, RZ, 0xfc, !PT ;  /* 0x0000001403097812 */ /* 0x000fe200078efcff */
[----:B------:R-:W-:Y:S02]  /*0c40*/  VIADD R25, R25, UR4 ;  /* 0x0000000419197c36 */ /* 0x000fe40008000000 */
[----:B------:R-:W-:Y:S02]  /*0c50*/  IMAD R18, R2, 0x4, R17 ;  /* 0x0000000402127824 */ /* 0x000fe400078e0211 */
[----:B------:R-:W-:-:S02]  /*0c60*/  VIADD R12, R12, UR4 ;  /* 0x000000040c0c7c36 */ /* 0x000fc40008000000 */
[C---:B------:R-:W-:Y:S02]  /*0c70*/  IMAD R17, R2.reuse, 0x4, R19 ;  /* 0x0000000402117824 */ /* 0x040fe400078e0213 */
[----:B------:R-:W-:Y:S02]  /*0c80*/  IMAD.IADD R8, R3, 0x1, -R8 ;  /* 0x0000000103087824 */ /* 0x000fe400078e0a08 */
[C---:B------:R-:W-:Y:S01]  /*0c90*/  IMAD R19, R2.reuse, 0x4, R21 ;  /* 0x0000000402137824 */ /* 0x040fe200078e0215 */
[----:B------:R-:W-:Y:S01]  /*0ca0*/  LOP3.LUT R20, R13, 0xffffff00, RZ, 0xc0, !PT ;  /* 0xffffff000d147812 */ /* 0x000fe200078ec0ff */
[----:B------:R-:W-:Y:S01]  /*0cb0*/  IMAD R21, R2, 0x4, R23 ;  /* 0x0000000402157824 */ /* 0x000fe200078e0217 */
[----:B------:R-:W-:Y:S01]  /*0cc0*/  LEA.HI R15, R0, R9, RZ, 0x8 ;  /* 0x00000009000f7211 */ /* 0x000fe200078f40ff */
[C---:B------:R-:W-:Y:S01]  /*0cd0*/  IMAD R23, R2.reuse, 0x4, R14 ;  /* 0x0000000402177824 */ /* 0x040fe200078e020e */
[----:B------:R-:W-:Y:S01]  /*0ce0*/  SHF.R.S32.HI R6, RZ, 0x8, R6 ;  /* 0x00000008ff067819 */ /* 0x000fe20000011406 */
[----:B------:R-:W-:-:S02]  /*0cf0*/  IMAD R25, R2, 0x4, R25 ;  /* 0x0000000402197824 */ /* 0x000fc400078e0219 */
[----:B------:R-:W-:Y:S01]  /*0d00*/  IMAD R2, R2, 0x4, R12 ;  /* 0x0000000402027824 */ /* 0x000fe200078e020c */
[----:B------:R-:W1:Y:S01]  /*0d10*/  LDS R16, [R16] ;  /* 0x0000000010107984 */ /* 0x000e620000000800 */
[----:B------:R-:W-:Y:S01]  /*0d20*/  IMAD R12, R8, 0x3c1, R29 ;  /* 0x000003c1080c7824 */ /* 0x000fe200078e021d */
[----:B------:R-:W-:Y:S01]  /*0d30*/  LOP3.LUT R8, R3, 0x10, RZ, 0xfc, !PT ;  /* 0x0000001003087812 */ /* 0x000fe200078efcff */
[----:B------:R-:W-:Y:S01]  /*0d40*/  IMAD.IADD R20, R27, 0x1, -R20 ;  /* 0x000000011b147824 */ /* 0x000fe200078e0a14 */
[----:B------:R-:W2:Y:S01]  /*0d50*/  LDS R18, [R18+0x200] ;  /* 0x0002000012127984 */ /* 0x000ea20000000800 */
[----:B------:R-:W-:Y:S01]  /*0d60*/  LOP3.LUT R22, R15, 0xffffff00, RZ, 0xc0, !PT ;  /* 0xffffff000f167812 */ /* 0x000fe200078ec0ff */
[----:B------:R-:W-:Y:S01]  /*0d70*/  IMAD R27, R6, 0xf0400, R12 ;  /* 0x000f0400061b7824 */ /* 0x000fe200078e020c */
[----:B------:R-:W-:Y:S01]  /*0d80*/  LEA.HI R6, R0, R8, RZ, 0x8 ;  /* 0x0000000800067211 */ /* 0x000fe200078f40ff */
[----:B------:R-:W3:Y:S02]  /*0d90*/  LDS R17, [R17+0x400] ;  /* 0x0004000011117984 */ /* 0x000ee40000000800 */
[----:B------:R-:W-:Y:S01]  /*0da0*/  IMAD.IADD R22, R9, 0x1, -R22 ;  /* 0x0000000109167824 */ /* 0x000fe200078e0a16 */
[----:B------:R-:W-:Y:S01]  /*0db0*/  LOP3.LUT R9, R6, 0xffffff00, RZ, 0xc0, !PT ;  /* 0xffffff0006097812 */ /* 0x000fe200078ec0ff */
[----:B------:R-:W4:Y:S01]  /*0dc0*/  LDS R19, [R19+0x600] ;  /* 0x0006000013137984 */ /* 0x000f220000000800 */
[----:B------:R-:W-:-:S03]  /*0dd0*/  LOP3.LUT R12, R3, 0x4, RZ, 0xfc, !PT ;  /* 0x00000004030c7812 */ /* 0x000fc600078efcff */
[----:B------:R-:W5:Y:S01]  /*0de0*/  LDS R21, [R21+0x800] ;  /* 0x0008000015157984 */ /* 0x000f620000000800 */
[----:B------:R-:W-:-:S03]  /*0df0*/  SHF.R.S32.HI R24, RZ, 0x8, R13 ;  /* 0x00000008ff187819 */ /* 0x000fc6000001140d */
[----:B------:R-:W1:Y:S01]  /*0e00*/  LDS R23, [R23+0xa00] ;  /* 0x000a000017177984 */ /* 0x000e620000000800 */
[----:B------:R-:W-:Y:S01]  /*0e10*/  IMAD.IADD R8, R8, 0x1, -R9 ;  /* 0x0000000108087824 */ /* 0x000fe200078e0a09 */
[----:B------:R-:W-:Y:S02]  /*0e20*/  SHF.R.S32.HI R13, RZ, 0x8, R15 ;  /* 0x00000008ff0d7819 */ /* 0x000fe4000001140f */
[----:B------:R-:W2:Y:S01]  /*0e30*/  LDS R25, [R25+0xc00] ;  /* 0x000c000019197984 */ /* 0x000ea20000000800 */
[C---:B------:R-:W-:Y:S01]  /*0e40*/  LOP3.LUT R9, R3.reuse, 0xc, RZ, 0xfc, !PT ;  /* 0x0000000c03097812 */ /* 0x040fe200078efcff */
[--C-:B------:R-:W-:Y:S01]  /*0e50*/  IMAD R15, R20, 0x3c1, R29.reuse ;  /* 0x000003c1140f7824 */ /* 0x100fe200078e021d */
[----:B------:R-:W-:Y:S01]  /*0e60*/  LEA.HI R20, R0, R12, RZ, 0x8 ;  /* 0x0000000c00147211 */ /* 0x000fe200078f40ff */
[----:B------:R-:W-:Y:S01]  /*0e70*/  IMAD R22, R22, 0x3c1, R29 ;  /* 0x000003c116167824 */ /* 0x000fe200078e021d */
[----:B------:R-:W-:Y:S02]  /*0e80*/  LOP3.LUT R11, R3, 0x8, RZ, 0xfc, !PT ;  /* 0x00000008030b7812 */ /* 0x000fe400078efcff */
[----:B------:R-:W-:Y:S01]  /*0e90*/  LEA.HI R14, R0, R9, RZ, 0x8 ;  /* 0x00000009000e7211 */ /* 0x000fe200078f40ff */
[----:B------:R-:W-:Y:S01]  /*0ea0*/  IMAD R13, R13, 0xf0400, R22 ;  /* 0x000f04000d0d7824 */ /* 0x000fe200078e0216 */
[----:B------:R-:W-:-:S02]  /*0eb0*/  LOP3.LUT R22, R20, 0xffffff00, RZ, 0xc0, !PT ;  /* 0xffffff0014167812 */ /* 0x000fc400078ec0ff */
[----:B------:R-:W-:Y:S02]  /*0ec0*/  LEA.HI R7, R0, R11, RZ, 0x8 ;  /* 0x0000000b00077211 */ /* 0x000fe400078f40ff */
[----:B------:R-:W-:Y:S01]  /*0ed0*/  LOP3.LUT R10, R14, 0xffffff00, RZ, 0xc0, !PT ;  /* 0xffffff000e0a7812 */ /* 0x000fe200078ec0ff */
[----:B------:R-:W-:Y:S01]  /*0ee0*/  IMAD.IADD R22, R12, 0x1, -R22 ;  /* 0x000000010c167824 */ /* 0x000fe200078e0a16 */
[----:B------:R-:W-:Y:S01]  /*0ef0*/  LOP3.LUT R12, R7, 0xffffff00, RZ, 0xc0, !PT ;  /* 0xffffff00070c7812 */ /* 0x000fe200078ec0ff */
[--C-:B------:R-:W-:Y:S01]  /*0f00*/  IMAD R8, R8, 0x3c1, R29.reuse ;  /* 0x000003c108087824 */ /* 0x100fe200078e021d */
[----:B------:R-:W-:Y:S01]  /*0f10*/  SHF.R.S32.HI R6, RZ, 0x8, R6 ;  /* 0x00000008ff067819 */ /* 0x000fe20000011406 */
[----:B------:R-:W-:Y:S01]  /*0f20*/  IMAD.IADD R10, R9, 0x1, -R10 ;  /* 0x00000001090a7824 */ /* 0x000fe200078e0a0a */
[----:B------:R-:W-:Y:S01]  /*0f30*/  SHF.R.S32.HI R20, RZ, 0x8, R20 ;  /* 0x00000008ff147819 */ /* 0x000fe20000011414 */
[----:B------:R-:W-:Y:S01]  /*0f40*/  IMAD R9, R22, 0x3c1, R29 ;  /* 0x000003c116097824 */ /* 0x000fe200078e021d */
[----:B------:R-:W-:Y:S01]  /*0f50*/  ISETP.GE.AND P0, PT, R29, 0x3c1, PT ;  /* 0x000003c11d00780c */ /* 0x000fe20003f06270 */
[----:B------:R-:W-:-:S02]  /*0f60*/  IMAD.IADD R12, R11, 0x1, -R12 ;  /* 0x000000010b0c7824 */ /* 0x000fc400078e0a0c */
[----:B------:R-:W-:Y:S01]  /*0f70*/  IMAD R11, R6, 0xf0400, R8 ;  /* 0x000f0400060b7824 */ /* 0x000fe200078e0208 */
[----:B------:R-:W-:Y:S01]  /*0f80*/  SHF.R.S32.HI R8, RZ, 0x8, R7 ;  /* 0x00000008ff087819 */ /* 0x000fe20000011407 */
[----:B------:R-:W-:Y:S01]  /*0f90*/  IMAD R6, R20, 0xf0400, R9 ;  /* 0x000f040014067824 */ /* 0x000fe200078e0209 */
[----:B------:R-:W-:Y:S01]  /*0fa0*/  SHF.R.S32.HI R14, RZ, 0x8, R14 ;  /* 0x00000008ff0e7819 */ /* 0x000fe2000001140e */
[--C-:B------:R-:W-:Y:S02]  /*0fb0*/  IMAD R9, R12, 0x3c1, R29.reuse ;  /* 0x000003c10c097824 */ /* 0x100fe400078e021d */
[----:B------:R-:W-:Y:S02]  /*0fc0*/  IMAD R10, R10, 0x3c1, R29 ;  /* 0x000003c10a0a7824 */ /* 0x000fe400078e021d */
[----:B0-----:R-:W-:-:S04]  /*0fd0*/  IMAD.WIDE R26, R27, 0x4, R4 ;  /* 0x000000041b1a7825 */ /* 0x001fc800078e0204 */
[----:B------:R-:W-:Y:S01]  /*0fe0*/  IMAD.WIDE R6, R6, 0x4, R4 ;  /* 0x0000000406067825 */ /* 0x000fe200078e0204 */
[----:B-1----:R-:W-:Y:S03]  /*0ff0*/  @!P0 STG.E desc[UR6][R26.64], R16 ;  /* 0x000000101a008986 */ /* 0x002fe6000c101906 */
[----:B------:R-:W-:Y:S02]  /*1000*/  IMAD R9, R8, 0xf0400, R9 ;  /* 0x000f040008097824 */ /* 0x000fe400078e0209 */
[----:B------:R-:W-:Y:S01]  /*1010*/  IMAD R8, R14, 0xf0400, R10 ;  /* 0x000f04000e087824 */ /* 0x000fe200078e020a */
[----:B--2---:R0:W-:Y:S01]  /*1020*/  @!P0 STG.E desc[UR6][R6.64], R18 ;  /* 0x0000001206008986 */ /* 0x0041e2000c101906 */
[----:B------:R-:W-:Y:S02]  /*1030*/  IMAD R15, R24, 0xf0400, R15 ;  /* 0x000f0400180f7824 */ /* 0x000fe400078e020f */
[----:B------:R-:W-:-:S04]  /*1040*/  IMAD.WIDE R10, R11, 0x4, R4 ;  /* 0x000000040b0a7825 */ /* 0x000fc800078e0204 */
[----:B------:R-:W-:-:S04]  /*1050*/  IMAD.WIDE R12, R13, 0x4, R4 ;  /* 0x000000040d0c7825 */ /* 0x000fc800078e0204 */
[----:B0-----:R-:W-:-:S04]  /*1060*/  IMAD.WIDE R6, R9, 0x4, R4 ;  /* 0x0000000409067825 */ /* 0x001fc800078e0204 */
[--C-:B------:R-:W-:Y:S01]  /*1070*/  IMAD.WIDE R8, R8, 0x4, R4.reuse ;  /* 0x0000000408087825 */ /* 0x100fe200078e0204 */
[----:B---3--:R0:W-:Y:S03]  /*1080*/  @!P0 STG.E desc[UR6][R6.64], R17 ;  /* 0x0000001106008986 */ /* 0x0081e6000c101906 */
[----:B------:R-:W-:Y:S01]  /*1090*/  IMAD.WIDE R14, R15, 0x4, R4 ;  /* 0x000000040f0e7825 */ /* 0x000fe200078e0204 */
[----:B----4-:R0:W-:Y:S04]  /*10a0*/  @!P0 STG.E desc[UR6][R8.64], R19 ;  /* 0x0000001308008986 */ /* 0x0101e8000c101906 */
[----:B-----5:R0:W-:Y:S04]  /*10b0*/  @!P0 STG.E desc[UR6][R10.64], R21 ;  /* 0x000000150a008986 */ /* 0x0201e8000c101906 */
[----:B------:R0:W-:Y:S04]  /*10c0*/  @!P0 STG.E desc[UR6][R12.64], R23 ;  /* 0x000000170c008986 */ /* 0x0001e8000c101906 */
[----:B------:R0:W-:Y:S02]  /*10d0*/  @!P0 STG.E desc[UR6][R14.64], R25 ;  /* 0x000000190e008986 */ /* 0x0001e4000c101906 */
[----:B0-----:R-:W-:Y:S05]  /*10e0*/  @P0 EXIT ;  /* 0x000000000000094d */ /* 0x001fea0003800000 */
[----:B0-----:R-:W0:Y:S01]  /*10f0*/  LDS R7, [R2+0xe00] ;  /* 0x000e000002077984 */ /* 0x001e220000000800 */
[----:B------:R-:W-:-:S04]  /*1100*/  LOP3.LUT R3, R3, 0x1c, RZ, 0xfc, !PT ;  /* 0x0000001c03037812 */ /* 0x000fc800078efcff */
[----:B------:R-:W-:-:S04]  /*1110*/  LEA.HI R0, R0, R3, RZ, 0x8 ;  /* 0x0000000300007211 */ /* 0x000fc800078f40ff */
[----:B------:R-:W-:Y:S02]  /*1120*/  LOP3.LUT R6, R0, 0xffffff00, RZ, 0xc0, !PT ;  /* 0xffffff0000067812 */ /* 0x000fe400078ec0ff */
[----:B------:R-:W-:-:S03]  /*1130*/  SHF.R.S32.HI R0, RZ, 0x8, R0 ;  /* 0x00000008ff007819 */ /* 0x000fc60000011400 */
[----:B------:R-:W-:-:S04]  /*1140*/  IMAD.IADD R6, R3, 0x1, -R6 ;  /* 0x0000000103067824 */ /* 0x000fc800078e0a06 */
[----:B------:R-:W-:-:S04]  /*1150*/  IMAD R29, R6, 0x3c1, R29 ;  /* 0x000003c1061d7824 */ /* 0x000fc800078e021d */
[----:B------:R-:W-:-:S04]  /*1160*/  IMAD R29, R0, 0xf0400, R29 ;  /* 0x000f0400001d7824 */ /* 0x000fc800078e021d */
[----:B------:R-:W-:-:S05]  /*1170*/  IMAD.WIDE R4, R29, 0x4, R4 ;  /* 0x000000041d047825 */ /* 0x000fca00078e0204 */
[----:B0-----:R-:W-:Y:S01]  /*1180*/  STG.E desc[UR6][R4.64], R7 ;  /* 0x0000000704007986 */ /* 0x001fe2000c101906 */
[----:B------:R-:W-:Y:S05]  /*1190*/  EXIT ;  /* 0x000000000000794d */ /* 0x000fea0003800000 */
.L_x_0:
[----:B------:R-:W-:-:S00]  /*11a0*/  BRA `(.L_x_0) ;  /* 0xfffffffc00fc7947 */ /* 0x000fc0000383ffff */
[----:B------:R-:W-:-:S00]  /*11b0*/  NOP ;  /* 0x0000000000007918 */ /* 0x000fc00000000000 */
        /* <DEDUP_REMOVED lines=12> */
.L_x_1:


//--------------------- .nv.global.init           --------------------------
	.section	.nv.global.init,"aw",@progbits
.nv.global.init:
	.type		_$_str,@object
	.size		_$_str,(_$_str_$_2 - _$_str)
_$_str:
        /*0000*/ 	.byte	0x5f, 0x5f, 0x43, 0x55, 0x44, 0x41, 0x5f, 0x46, 0x54, 0x5a, 0x00
	.type		_$_str_$_2,@object
	.size		_$_str_$_2,(.L_1 - _$_str_$_2)
_$_str_$_2:
        /*000b*/ 	.byte	0x5f, 0x5f, 0x43, 0x55, 0x44, 0x41, 0x5f, 0x50, 0x52, 0x45, 0x43, 0x5f, 0x53, 0x51, 0x52, 0x54
        /*001b*/ 	.byte	0x00
.L_1:


//--------------------- .nv.shared.triton_poi_fused__native_batch_norm_legit_no_training_relu_8 --------------------------
	.section	.nv.shared.triton_poi_fused__native_batch_norm_legit_no_training_relu_8,"aw",@nobits
	.sectionflags	@""
	.align	16
	.zero		1024


//--------------------- .nv.constant0.triton_poi_fused__native_batch_norm_legit_no_training_relu_8 --------------------------
	.section	.nv.constant0.triton_poi_fused__native_batch_norm_legit_no_training_relu_8,"a",@progbits
	.sectionflags	@""
	.align	4
.nv.constant0.triton_poi_fused__native_batch_norm_legit_no_training_relu_8:
	.zero		584
